//
// Generated by NVIDIA NVVM Compiler
//
// Compiler Build ID: CL-36424714
// Cuda compilation tools, release 13.0, V13.0.88
// Based on NVVM 20.0.0
//

.version 9.0
.target sm_100
.address_size 64

	// .globl	_Z16color_conversion16Coefficients_SOA

.visible .entry _Z16color_conversion16Coefficients_SOA(
	.param .align 8 .b8 _Z16color_conversion16Coefficients_SOA_param_0[64]
)
{
	.reg .b32 	%r<18>;
	.reg .b64 	%rd<26>;

	ld.param.u64 	%rd1, [_Z16color_conversion16Coefficients_SOA_param_0+56];
	ld.param.u64 	%rd2, [_Z16color_conversion16Coefficients_SOA_param_0+48];
	ld.param.u64 	%rd3, [_Z16color_conversion16Coefficients_SOA_param_0+40];
	ld.param.u64 	%rd4, [_Z16color_conversion16Coefficients_SOA_param_0+32];
	ld.param.u64 	%rd5, [_Z16color_conversion16Coefficients_SOA_param_0+24];
	ld.param.u64 	%rd6, [_Z16color_conversion16Coefficients_SOA_param_0+16];
	ld.param.u64 	%rd7, [_Z16color_conversion16Coefficients_SOA_param_0+8];
	ld.param.u64 	%rd8, [_Z16color_conversion16Coefficients_SOA_param_0];
	cvta.to.global.u64 	%rd9, %rd8;
	cvta.to.global.u64 	%rd10, %rd7;
	cvta.to.global.u64 	%rd11, %rd6;
	cvta.to.global.u64 	%rd12, %rd5;
	cvta.to.global.u64 	%rd13, %rd4;
	cvta.to.global.u64 	%rd14, %rd3;
	cvta.to.global.u64 	%rd15, %rd2;
	cvta.to.global.u64 	%rd16, %rd1;
	mov.u32 	%r1, %ctaid.x;
	mov.u32 	%r2, %ntid.x;
	mov.u32 	%r3, %tid.x;
	mad.lo.s32 	%r4, %r1, %r2, %r3;
	mul.wide.s32 	%rd17, %r4, 4;
	add.s64 	%rd18, %rd9, %rd17;
	ld.global.u32 	%r5, [%rd18];
	add.s64 	%rd19, %rd11, %rd17;
	ld.global.u32 	%r6, [%rd19];
	add.s32 	%r7, %r6, %r5;
	add.s64 	%rd20, %rd10, %rd17;
	ld.global.u32 	%r8, [%rd20];
	add.s32 	%r9, %r7, %r8;
	add.s64 	%rd21, %rd14, %rd17;
	ld.global.u32 	%r10, [%rd21];
	div.s32 	%r11, %r9, %r10;
	add.s64 	%rd22, %rd12, %rd17;
	ld.global.u32 	%r12, [%rd22];
	add.s64 	%rd23, %rd13, %rd17;
	ld.global.u32 	%r13, [%rd23];
	mul.lo.s32 	%r14, %r13, %r12;
	add.s64 	%rd24, %rd15, %rd17;
	ld.global.u32 	%r15, [%rd24];
	div.s32 	%r16, %r14, %r15;
	mul.lo.s32 	%r17, %r16, %r11;
	add.s64 	%rd25, %rd16, %rd17;
	st.global.u32 	[%rd25], %r17;
	ret;

}


// ===== COMPILED SASS (sm_100) =====

	.target	sm_100

	.elftype	@"ET_EXEC"


//--------------------- .note.nv.tkinfo           --------------------------
	.section	.note.nv.tkinfo,"",@"SHT_NOTE"
	.sectionflags	@"SHF_NOTE_NV_TKINFO"
	.tkinfo
        /*0018*/ 	.word	0x00000002
        /*0030*/ 	.string	""
        /*0030*/ 	.string	"ptxas"
        /*0030*/ 	.string	"Cuda compilation tools, release 13.0, V13.0.88"
        /*0030*/ 	.string	"Build cuda_13.0.r13.0/compiler.36424714_0"
        /*0030*/ 	.string	"-arch sm_100 -m 64 "



//--------------------- .note.nv.cuinfo           --------------------------
	.section	.note.nv.cuinfo,"",@"SHT_NOTE"
	.sectionflags	@"SHF_NOTE_NV_CUINFO"
        /*0018*/ 	.short	0x0002
        /*001a*/ 	.short	0x0064
        /*001c*/ 	.short	0x0082
	.zero		2


//--------------------- .nv.info                  --------------------------
	.section	.nv.info,"",@"SHT_CUDA_INFO"
	.align	4


	//----- nvinfo : EIATTR_REGCOUNT
	.align		4
        /*0000*/ 	.byte	0x04, 0x2f
        /*0002*/ 	.short	(.L_1 - .L_0)
	.align		4
.L_0:
        /*0004*/ 	.word	index@(_Z16color_conversion16Coefficients_SOA)
        /*0008*/ 	.word	0x00000015


	//----- nvinfo : EIATTR_FRAME_SIZE
	.align		4
.L_1:
        /*000c*/ 	.byte	0x04, 0x11
        /*000e*/ 	.short	(.L_3 - .L_2)
	.align		4
.L_2:
        /*0010*/ 	.word	index@(_Z16color_conversion16Coefficients_SOA)
        /*0014*/ 	.word	0x00000000


	//----- nvinfo : EIATTR_MIN_STACK_SIZE
	.align		4
.L_3:
        /*0018*/ 	.byte	0x04, 0x12
        /*001a*/ 	.short	(.L_5 - .L_4)
	.align		4
.L_4:
        /*001c*/ 	.word	index@(_Z16color_conversion16Coefficients_SOA)
        /*0020*/ 	.word	0x00000000
.L_5:


//--------------------- .nv.compat                --------------------------
	.section	.nv.compat,"",@"SHT_CUDA_COMPAT_INFO"
	.align	4
        /*0000*/ 	.byte	0x02, 0x09, 0x00, 0x00, 0x02, 0x02, 0x01, 0x00, 0x02, 0x05, 0x05, 0x00, 0x03, 0x07, 0x01, 0x01
        /*0010*/ 	.byte	0x02, 0x03, 0x00, 0x00, 0x02, 0x06, 0x01, 0x00, 0x04, 0x0b, 0x08, 0x00, 0x09, 0x00, 0x00, 0x00
        /*0020*/ 	.byte	0x00, 0x00, 0x00, 0x00


//--------------------- .nv.info._Z16color_conversion16Coefficients_SOA --------------------------
	.section	.nv.info._Z16color_conversion16Coefficients_SOA,"",@"SHT_CUDA_INFO"
	.sectionflags	@""
	.align	4


	//----- nvinfo : EIATTR_CUDA_API_VERSION
	.align		4
        /*0000*/ 	.byte	0x04, 0x37
        /*0002*/ 	.short	(.L_7 - .L_6)
.L_6:
        /*0004*/ 	.word	0x00000082


	//----- nvinfo : EIATTR_KPARAM_INFO
	.align		4
.L_7:
        /*0008*/ 	.byte	0x04, 0x17
        /*000a*/ 	.short	(.L_9 - .L_8)
.L_8:
        /*000c*/ 	.word	0x00000000
        /*0010*/ 	.short	0x0000
        /*0012*/ 	.short	0x0000
        /*0014*/ 	.byte	0x00, 0xf0, 0x01, 0x01


	//----- nvinfo : EIATTR_SPARSE_MMA_MASK
	.align		4
.L_9:
        /*0018*/ 	.byte	0x03, 0x50
        /*001a*/ 	.short	0x0000


	//----- nvinfo : EIATTR_MAXREG_COUNT
	.align		4
        /*001c*/ 	.byte	0x03, 0x1b
        /*001e*/ 	.short	0x00ff


	//----- nvinfo : EIATTR_MERCURY_ISA_VERSION
	.align		4
        /*0020*/ 	.byte	0x03, 0x5f
        /*0022*/ 	.short	0x0101


	//----- nvinfo : EIATTR_VRC_CTA_INIT_COUNT
	.align		4
        /*0024*/ 	.byte	0x02, 0x4a
	.zero		1
	.zero		1


	//----- nvinfo : EIATTR_EXIT_INSTR_OFFSETS
	.align		4
        /*0028*/ 	.byte	0x04, 0x1c
        /*002a*/ 	.short	(.L_11 - .L_10)


	//   ....[0]....
.L_10:
        /*002c*/ 	.word	0x00000510


	//----- nvinfo : EIATTR_CBANK_PARAM_SIZE
	.align		4
.L_11:
        /*0030*/ 	.byte	0x03, 0x19
        /*0032*/ 	.short	0x0040


	//----- nvinfo : EIATTR_PARAM_CBANK
	.align		4
        /*0034*/ 	.byte	0x04, 0x0a
        /*0036*/ 	.short	(.L_13 - .L_12)
	.align		4
.L_12:
        /*0038*/ 	.word	index@(.nv.constant0._Z16color_conversion16Coefficients_SOA)
        /*003c*/ 	.short	0x0380
        /*003e*/ 	.short	0x0040


	//----- nvinfo : EIATTR_SW_WAR
	.align		4
.L_13:
        /*0040*/ 	.byte	0x04, 0x36
        /*0042*/ 	.short	(.L_15 - .L_14)
.L_14:
        /*0044*/ 	.word	0x00000008
.L_15:


//--------------------- .nv.callgraph             --------------------------
	.section	.nv.callgraph,"",@"SHT_CUDA_CALLGRAPH"
	.align	4
	.sectionentsize	8
	.align		4
        /*0000*/ 	.word	0x00000000
	.align		4
        /*0004*/ 	.word	0xffffffff
	.align		4
        /*0008*/ 	.word	0x00000000
	.align		4
        /*000c*/ 	.word	0xfffffffe
	.align		4
        /*0010*/ 	.word	0x00000000
	.align		4
        /*0014*/ 	.word	0xfffffffd
	.align		4
        /*0018*/ 	.word	0x00000000
	.align		4
        /*001c*/ 	.word	0xfffffffc


//--------------------- .text._Z16color_conversion16Coefficients_SOA --------------------------
	.section	.text._Z16color_conversion16Coefficients_SOA,"ax",@progbits
	.align	128
        .global         _Z16color_conversion16Coefficients_SOA
        .type           _Z16color_conversion16Coefficients_SOA,@function
        .size           _Z16color_conversion16Coefficients_SOA,(.L_x_1 - _Z16color_conversion16Coefficients_SOA)
        .other          _Z16color_conversion16Coefficients_SOA,@"STO_CUDA_ENTRY STV_DEFAULT"
_Z16color_conversion16Coefficients_SOA:
.text._Z16color_conversion16Coefficients_SOA:
[----:B------:R-:W-:Y:S01]  /*0000*/  LDC R1, c[0x0][0x37c] ;  /* 0x0000df00ff017b82 */ /* 0x000fe20000000800 */
[----:B------:R-:W0:Y:S07]  /*0010*/  S2R R3, SR_TID.X ;  /* 0x0000000000037919 */ /* 0x000e2e0000002100 */
[----:B------:R-:W0:Y:S01]  /*0020*/  S2UR UR6, SR_CTAID.X ;  /* 0x00000000000679c3 */ /* 0x000e220000002500 */
[----:B------:R-:W1:Y:S07]  /*0030*/  LDCU.64 UR4, c[0x0][0x358] ;  /* 0x00006b00ff0477ac */ /* 0x000e6e0008000a00 */
[----:B------:R-:W0:Y:S08]  /*0040*/  LDC R0, c[0x0][0x360] ;  /* 0x0000d800ff007b82 */ /* 0x000e300000000800 */
[----:B------:R-:W2:Y:S08]  /*0050*/  LDC.64 R8, c[0x0][0x3a8] ;  /* 0x0000ea00ff087b82 */ /* 0x000eb00000000a00 */
[----:B------:R-:W3:Y:S01]  /*0060*/  LDC.64 R10, c[0x0][0x3b0] ;  /* 0x0000ec00ff0a7b82 */ /* 0x000ee20000000a00 */
[----:B0-----:R-:W-:-:S07]  /*0070*/  IMAD R0, R0, UR6, R3 ;  /* 0x0000000600007c24 */ /* 0x001fce000f8e0203 */
[----:B------:R-:W0:Y:S01]  /*0080*/  LDC.64 R4, c[0x0][0x380] ;  /* 0x0000e000ff047b82 */ /* 0x000e220000000a00 */
[----:B--2---:R-:W-:-:S07]  /*0090*/  IMAD.WIDE R8, R0, 0x4, R8 ;  /* 0x0000000400087825 */ /* 0x004fce00078e0208 */
[----:B------:R-:W2:Y:S01]  /*00a0*/  LDC.64 R6, c[0x0][0x388] ;  /* 0x0000e200ff067b82 */ /* 0x000ea20000000a00 */
[----:B-1----:R-:W4:Y:S01]  /*00b0*/  LDG.E R2, desc[UR4][R8.64] ;  /* 0x0000000408027981 */ /* 0x002f22000c1e1900 */
[----:B---3--:R-:W-:-:S06]  /*00c0*/  IMAD.WIDE R10, R0, 0x4, R10 ;  /* 0x00000004000a7825 */ /* 0x008fcc00078e020a */
[----:B------:R-:W1:Y:S01]  /*00d0*/  LDC.64 R14, c[0x0][0x390] ;  /* 0x0000e400ff0e7b82 */ /* 0x000e620000000a00 */
[----:B------:R-:W3:Y:S07]  /*00e0*/  LDG.E R3, desc[UR4][R10.64] ;  /* 0x000000040a037981 */ /* 0x000eee000c1e1900 */
[----:B------:R-:W5:Y:S08]  /*00f0*/  LDC.64 R12, c[0x0][0x3a0] ;  /* 0x0000e800ff0c7b82 */ /* 0x000f700000000a00 */
[----:B------:R-:W5:Y:S01]  /*0100*/  LDC.64 R16, c[0x0][0x398] ;  /* 0x0000e600ff107b82 */ /* 0x000f620000000a00 */
[----:B0-----:R-:W-:-:S04]  /*0110*/  IMAD.WIDE R4, R0, 0x4, R4 ;  /* 0x0000000400047825 */ /* 0x001fc800078e0204 */
[C---:B--2---:R-:W-:Y:S02]  /*0120*/  IMAD.WIDE R6, R0.reuse, 0x4, R6 ;  /* 0x0000000400067825 */ /* 0x044fe400078e0206 */
[----:B------:R-:W2:Y:S02]  /*0130*/  LDG.E R4, desc[UR4][R4.64] ;  /* 0x0000000404047981 */ /* 0x000ea4000c1e1900 */
[C---:B-1----:R-:W-:Y:S02]  /*0140*/  IMAD.WIDE R14, R0.reuse, 0x4, R14 ;  /* 0x00000004000e7825 */ /* 0x042fe400078e020e */
[----:B------:R-:W2:Y:S04]  /*0150*/  LDG.E R6, desc[UR4][R6.64] ;  /* 0x0000000406067981 */ /* 0x000ea8000c1e1900 */
[----:B------:R0:W2:Y:S01]  /*0160*/  LDG.E R9, desc[UR4][R14.64] ;  /* 0x000000040e097981 */ /* 0x0000a2000c1e1900 */
[----:B-----5:R-:W-:-:S06]  /*0170*/  IMAD.WIDE R12, R0, 0x4, R12 ;  /* 0x00000004000c7825 */ /* 0x020fcc00078e020c */
[----:B------:R1:W5:Y:S01]  /*0180*/  LDG.E R12, desc[UR4][R12.64] ;  /* 0x000000040c0c7981 */ /* 0x000362000c1e1900 */
[----:B------:R-:W-:-:S05]  /*0190*/  IMAD.WIDE R16, R0, 0x4, R16 ;  /* 0x0000000400107825 */ /* 0x000fca00078e0210 */
[----:B------:R-:W5:Y:S01]  /*01a0*/  LDG.E R11, desc[UR4][R16.64] ;  /* 0x00000004100b7981 */ /* 0x000f62000c1e1900 */
[----:B----4-:R-:W-:-:S04]  /*01b0*/  IABS R8, R2 ;  /* 0x0000000200087213 */ /* 0x010fc80000000000 */
[----:B------:R-:W4:Y:S01]  /*01c0*/  I2F.RP R18, R8 ;  /* 0x0000000800127306 */ /* 0x000f220000209400 */
[----:B---3--:R-:W-:-:S07]  /*01d0*/  IABS R10, R3 ;  /* 0x00000003000a7213 */ /* 0x008fce0000000000 */
[----:B0-----:R-:W0:Y:S08]  /*01e0*/  I2F.RP R14, R10 ;  /* 0x0000000a000e7306 */ /* 0x001e300000209400 */
[----:B----4-:R-:W3:Y:S08]  /*01f0*/  MUFU.RCP R18, R18 ;  /* 0x0000001200127308 */ /* 0x010ef00000001000 */
[----:B0-----:R-:W0:Y:S01]  /*0200*/  MUFU.RCP R14, R14 ;  /* 0x0000000e000e7308 */ /* 0x001e220000001000 */
[----:B---3--:R-:W-:-:S02]  /*0210*/  VIADD R7, R18, 0xffffffe ;  /* 0x0ffffffe12077836 */ /* 0x008fc40000000000 */
[----:B0-----:R-:W-:-:S05]  /*0220*/  VIADD R5, R14, 0xffffffe ;  /* 0x0ffffffe0e057836 */ /* 0x001fca0000000000 */
[----:B------:R-:W1:Y:S08]  /*0230*/  F2I.FTZ.U32.TRUNC.NTZ R7, R7 ;  /* 0x0000000700077305 */ /* 0x000e70000021f000 */
[----:B------:R-:W0:Y:S01]  /*0240*/  F2I.FTZ.U32.TRUNC.NTZ R5, R5 ;  /* 0x0000000500057305 */ /* 0x000e22000021f000 */
[----:B--2---:R-:W-:Y:S01]  /*0250*/  IADD3 R9, PT, PT, R6, R9, R4 ;  /* 0x0000000906097210 */ /* 0x004fe20007ffe004 */
[----:B------:R-:W-:Y:S01]  /*0260*/  HFMA2 R6, -RZ, RZ, 0, 0 ;  /* 0x00000000ff067431 */ /* 0x000fe200000001ff */
[----:B-1----:R-:W-:Y:S01]  /*0270*/  IADD3 R13, PT, PT, RZ, -R7, RZ ;  /* 0x80000007ff0d7210 */ /* 0x002fe20007ffe0ff */
[----:B------:R-:W-:-:S02]  /*0280*/  IMAD.MOV.U32 R4, RZ, RZ, RZ ;  /* 0x000000ffff047224 */ /* 0x000fc400078e00ff */
[----:B-----5:R-:W-:Y:S02]  /*0290*/  IMAD R12, R11, R12, RZ ;  /* 0x0000000c0b0c7224 */ /* 0x020fe400078e02ff */
[----:B0-----:R-:W-:Y:S02]  /*02a0*/  IMAD.MOV R15, RZ, RZ, -R5 ;  /* 0x000000ffff0f7224 */ /* 0x001fe400078e0a05 */
[----:B------:R-:W-:Y:S02]  /*02b0*/  IMAD R13, R13, R8, RZ ;  /* 0x000000080d0d7224 */ /* 0x000fe400078e02ff */
[----:B------:R-:W-:Y:S02]  /*02c0*/  IMAD R15, R15, R10, RZ ;  /* 0x0000000a0f0f7224 */ /* 0x000fe400078e02ff */
[----:B------:R-:W-:Y:S01]  /*02d0*/  IMAD.HI.U32 R6, R7, R13, R6 ;  /* 0x0000000d07067227 */ /* 0x000fe200078e0006 */
[----:B------:R-:W-:-:S03]  /*02e0*/  IABS R7, R2 ;  /* 0x0000000200077213 */ /* 0x000fc60000000000 */
[----:B------:R-:W-:Y:S01]  /*02f0*/  IMAD.HI.U32 R4, R5, R15, R4 ;  /* 0x0000000f05047227 */ /* 0x000fe200078e0004 */
[----:B------:R-:W-:Y:S02]  /*0300*/  IABS R5, R9 ;  /* 0x0000000900057213 */ /* 0x000fe40000000000 */
[----:B------:R-:W-:Y:S02]  /*0310*/  IABS R14, R3 ;  /* 0x00000003000e7213 */ /* 0x000fe40000000000 */
[----:B------:R-:W-:Y:S01]  /*0320*/  IABS R13, R12 ;  /* 0x0000000c000d7213 */ /* 0x000fe20000000000 */
[----:B------:R-:W-:Y:S01]  /*0330*/  IMAD.HI.U32 R6, R6, R5, RZ ;  /* 0x0000000506067227 */ /* 0x000fe200078e00ff */
[----:B------:R-:W-:-:S03]  /*0340*/  IADD3 R11, PT, PT, RZ, -R7, RZ ;  /* 0x80000007ff0b7210 */ /* 0x000fc60007ffe0ff */
[----:B------:R-:W-:Y:S02]  /*0350*/  IMAD.MOV R14, RZ, RZ, -R14 ;  /* 0x000000ffff0e7224 */ /* 0x000fe400078e0a0e */
[----:B------:R-:W-:-:S04]  /*0360*/  IMAD.HI.U32 R7, R4, R13, RZ ;  /* 0x0000000d04077227 */ /* 0x000fc800078e00ff */
[----:B------:R-:W-:Y:S02]  /*0370*/  IMAD R5, R6, R11, R5 ;  /* 0x0000000b06057224 */ /* 0x000fe400078e0205 */
[----:B------:R-:W-:-:S03]  /*0380*/  IMAD R11, R7, R14, R13 ;  /* 0x0000000e070b7224 */ /* 0x000fc600078e020d */
[----:B------:R-:W-:Y:S02]  /*0390*/  ISETP.GT.U32.AND P4, PT, R8, R5, PT ;  /* 0x000000050800720c */ /* 0x000fe40003f84070 */
[----:B------:R-:W-:Y:S02]  /*03a0*/  ISETP.GT.U32.AND P5, PT, R10, R11, PT ;  /* 0x0000000b0a00720c */ /* 0x000fe40003fa4070 */
[----:B------:R-:W-:Y:S02]  /*03b0*/  LOP3.LUT R9, R9, R2, RZ, 0x3c, !PT ;  /* 0x0000000209097212 */ /* 0x000fe400078e3cff */
[----:B------:R-:W-:-:S07]  /*03c0*/  LOP3.LUT R12, R12, R3, RZ, 0x3c, !PT ;  /* 0x000000030c0c7212 */ /* 0x000fce00078e3cff */
[-C--:B------:R-:W-:Y:S02]  /*03d0*/  @!P4 IADD3 R5, PT, PT, R5, -R8.reuse, RZ ;  /* 0x800000080505c210 */ /* 0x080fe40007ffe0ff */
[----:B------:R-:W-:Y:S02]  /*03e0*/  @!P5 IMAD.IADD R11, R11, 0x1, -R10 ;  /* 0x000000010b0bd824 */ /* 0x000fe400078e0a0a */
[----:B------:R-:W-:Y:S02]  /*03f0*/  ISETP.GE.U32.AND P0, PT, R5, R8, PT ;  /* 0x000000080500720c */ /* 0x000fe40003f06070 */
[----:B------:R-:W0:Y:S01]  /*0400*/  LDC.64 R4, c[0x0][0x3b8] ;  /* 0x0000ee00ff047b82 */ /* 0x000e220000000a00 */
[----:B------:R-:W-:Y:S01]  /*0410*/  ISETP.GE.U32.AND P1, PT, R11, R10, PT ;  /* 0x0000000a0b00720c */ /* 0x000fe20003f26070 */
[----:B------:R-:W-:Y:S01]  /*0420*/  @!P5 VIADD R7, R7, 0x1 ;  /* 0x000000010707d836 */ /* 0x000fe20000000000 */
[----:B------:R-:W-:Y:S02]  /*0430*/  ISETP.GE.AND P2, PT, R9, RZ, PT ;  /* 0x000000ff0900720c */ /* 0x000fe40003f46270 */
[----:B------:R-:W-:-:S02]  /*0440*/  ISETP.GE.AND P3, PT, R12, RZ, PT ;  /* 0x000000ff0c00720c */ /* 0x000fc40003f66270 */
[----:B------:R-:W-:Y:S02]  /*0450*/  @!P4 IADD3 R6, PT, PT, R6, 0x1, RZ ;  /* 0x000000010606c810 */ /* 0x000fe40007ffe0ff */
[----:B------:R-:W-:Y:S02]  /*0460*/  ISETP.NE.AND P4, PT, R2, RZ, PT ;  /* 0x000000ff0200720c */ /* 0x000fe40003f85270 */
[----:B------:R-:W-:Y:S02]  /*0470*/  ISETP.NE.AND P5, PT, R3, RZ, PT ;  /* 0x000000ff0300720c */ /* 0x000fe40003fa5270 */
[----:B------:R-:W-:Y:S01]  /*0480*/  @P0 IADD3 R6, PT, PT, R6, 0x1, RZ ;  /* 0x0000000106060810 */ /* 0x000fe20007ffe0ff */
[----:B------:R-:W-:-:S03]  /*0490*/  @P1 VIADD R7, R7, 0x1 ;  /* 0x0000000107071836 */ /* 0x000fc60000000000 */
[----:B------:R-:W-:Y:S02]  /*04a0*/  @!P2 IADD3 R6, PT, PT, -R6, RZ, RZ ;  /* 0x000000ff0606a210 */ /* 0x000fe40007ffe1ff */
[----:B------:R-:W-:-:S03]  /*04b0*/  @!P3 IADD3 R7, PT, PT, -R7, RZ, RZ ;  /* 0x000000ff0707b210 */ /* 0x000fc60007ffe1ff */
[----:B------:R-:W-:Y:S02]  /*04c0*/  @!P4 LOP3.LUT R6, RZ, R2, RZ, 0x33, !PT ;  /* 0x00000002ff06c212 */ /* 0x000fe400078e33ff */
[----:B------:R-:W-:Y:S01]  /*04d0*/  @!P5 LOP3.LUT R7, RZ, R3, RZ, 0x33, !PT ;  /* 0x00000003ff07d212 */ /* 0x000fe200078e33ff */
[----:B0-----:R-:W-:-:S04]  /*04e0*/  IMAD.WIDE R2, R0, 0x4, R4 ;  /* 0x0000000400027825 */ /* 0x001fc800078e0204 */
[----:B------:R-:W-:-:S05]  /*04f0*/  IMAD R7, R6, R7, RZ ;  /* 0x0000000706077224 */ /* 0x000fca00078e02ff */
[----:B------:R-:W-:Y:S01]  /*0500*/  STG.E desc[UR4][R2.64], R7 ;  /* 0x0000000702007986 */ /* 0x000fe2000c101904 */
[----:B------:R-:W-:Y:S05]  /*0510*/  EXIT ;  /* 0x000000000000794d */ /* 0x000fea0003800000 */
.L_x_0:
[----:B------:R-:W-:-:S00]  /*0520*/  BRA `(.L_x_0) ;  /* 0xfffffffc00fc7947 */ /* 0x000fc0000383ffff */
[----:B------:R-:W-:-:S00]  /*0530*/  NOP ;  /* 0x0000000000007918 */ /* 0x000fc00000000000 */
        /* <DEDUP_REMOVED lines=12> */
.L_x_1:


//--------------------- .nv.shared.reserved.0     --------------------------
	.section	.nv.shared.reserved.0,"aw",@nobits
	.weak		__nv_reservedSMEM_offset_0_alias
	.size		__nv_reservedSMEM_offset_0_alias, 0, 64
	.other		__nv_reservedSMEM_offset_0_alias,@"STO_CUDA_RESERVED_SHARED STV_DEFAULT"
__nv_reservedSMEM_offset_0_alias:
	.zero		0
	.zero		64


//--------------------- .nv.constant0._Z16color_conversion16Coefficients_SOA --------------------------
	.section	.nv.constant0._Z16color_conversion16Coefficients_SOA,"a",@progbits
	.sectionflags	@""
	.align	4
.nv.constant0._Z16color_conversion16Coefficients_SOA:
	.zero		960


//--------------------- SYMBOLS --------------------------

	.type		.nv.reservedSmem.offset0,@object
	.size		.nv.reservedSmem.offset0,0x4
